//
// Generated by NVIDIA NVVM Compiler
//
// Compiler Build ID: CL-36424714
// Cuda compilation tools, release 13.0, V13.0.88
// Based on NVVM 20.0.0
//

.version 9.0
.target sm_100
.address_size 64

	// .globl	_Z13mdf_heat_oncePdS_PKjS1_S1_PKdS3_S3_S3_S3_

.visible .entry _Z13mdf_heat_oncePdS_PKjS1_S1_PKdS3_S3_S3_S3_(
	.param .u64 .ptr .align 1 _Z13mdf_heat_oncePdS_PKjS1_S1_PKdS3_S3_S3_S3__param_0,
	.param .u64 .ptr .align 1 _Z13mdf_heat_oncePdS_PKjS1_S1_PKdS3_S3_S3_S3__param_1,
	.param .u64 .ptr .align 1 _Z13mdf_heat_oncePdS_PKjS1_S1_PKdS3_S3_S3_S3__param_2,
	.param .u64 .ptr .align 1 _Z13mdf_heat_oncePdS_PKjS1_S1_PKdS3_S3_S3_S3__param_3,
	.param .u64 .ptr .align 1 _Z13mdf_heat_oncePdS_PKjS1_S1_PKdS3_S3_S3_S3__param_4,
	.param .u64 .ptr .align 1 _Z13mdf_heat_oncePdS_PKjS1_S1_PKdS3_S3_S3_S3__param_5,
	.param .u64 .ptr .align 1 _Z13mdf_heat_oncePdS_PKjS1_S1_PKdS3_S3_S3_S3__param_6,
	.param .u64 .ptr .align 1 _Z13mdf_heat_oncePdS_PKjS1_S1_PKdS3_S3_S3_S3__param_7,
	.param .u64 .ptr .align 1 _Z13mdf_heat_oncePdS_PKjS1_S1_PKdS3_S3_S3_S3__param_8,
	.param .u64 .ptr .align 1 _Z13mdf_heat_oncePdS_PKjS1_S1_PKdS3_S3_S3_S3__param_9
)
{
	.reg .pred 	%p<10>;
	.reg .b32 	%r<49>;
	.reg .b64 	%rd<42>;
	.reg .b64 	%fd<35>;

	ld.param.u64 	%rd6, [_Z13mdf_heat_oncePdS_PKjS1_S1_PKdS3_S3_S3_S3__param_0];
	ld.param.u64 	%rd2, [_Z13mdf_heat_oncePdS_PKjS1_S1_PKdS3_S3_S3_S3__param_1];
	ld.param.u64 	%rd7, [_Z13mdf_heat_oncePdS_PKjS1_S1_PKdS3_S3_S3_S3__param_2];
	ld.param.u64 	%rd3, [_Z13mdf_heat_oncePdS_PKjS1_S1_PKdS3_S3_S3_S3__param_3];
	ld.param.u64 	%rd4, [_Z13mdf_heat_oncePdS_PKjS1_S1_PKdS3_S3_S3_S3__param_4];
	ld.param.u64 	%rd5, [_Z13mdf_heat_oncePdS_PKjS1_S1_PKdS3_S3_S3_S3__param_7];
	ld.param.u64 	%rd8, [_Z13mdf_heat_oncePdS_PKjS1_S1_PKdS3_S3_S3_S3__param_9];
	cvta.to.global.u64 	%rd1, %rd6;
	cvta.to.global.u64 	%rd9, %rd7;
	cvta.to.global.u64 	%rd10, %rd8;
	mov.u32 	%r7, %ctaid.x;
	mov.u32 	%r8, %ntid.x;
	mov.u32 	%r9, %tid.x;
	mad.lo.s32 	%r1, %r7, %r8, %r9;
	mov.u32 	%r10, %ctaid.y;
	mov.u32 	%r11, %ntid.y;
	mov.u32 	%r12, %tid.y;
	mad.lo.s32 	%r2, %r10, %r11, %r12;
	mov.u32 	%r13, %ctaid.z;
	mov.u32 	%r14, %ntid.z;
	mov.u32 	%r15, %tid.z;
	mad.lo.s32 	%r3, %r13, %r14, %r15;
	ld.global.nc.f64 	%fd1, [%rd10];
	ld.global.nc.u32 	%r4, [%rd9];
	setp.gt.u32 	%p1, %r1, %r4;
	@%p1 bra 	$L__BB0_19;
	cvta.to.global.u64 	%rd11, %rd3;
	ld.global.nc.u32 	%r5, [%rd11];
	setp.gt.u32 	%p2, %r2, %r5;
	@%p2 bra 	$L__BB0_19;
	cvta.to.global.u64 	%rd12, %rd4;
	ld.global.nc.u32 	%r6, [%rd12];
	setp.gt.u32 	%p3, %r3, %r6;
	@%p3 bra 	$L__BB0_19;
	setp.eq.s32 	%p4, %r1, 0;
	@%p4 bra 	$L__BB0_6;
	add.s32 	%r16, %r4, -1;
	setp.ge.u32 	%p5, %r1, %r16;
	@%p5 bra 	$L__BB0_7;
	mad.lo.s32 	%r20, %r5, %r1, %r2;
	mad.lo.s32 	%r21, %r20, %r6, %r3;
	add.s32 	%r22, %r21, -1;
	mul.wide.u32 	%rd15, %r22, 8;
	add.s64 	%rd16, %rd1, %rd15;
	ld.global.nc.f64 	%fd29, [%rd16];
	add.s32 	%r23, %r21, 1;
	mul.wide.u32 	%rd17, %r23, 8;
	add.s64 	%rd18, %rd1, %rd17;
	ld.global.nc.f64 	%fd30, [%rd18];
	bra.uni 	$L__BB0_8;
$L__BB0_6:
	mad.lo.s32 	%r24, %r6, %r2, %r3;
	add.s32 	%r25, %r24, 1;
	mul.wide.u32 	%rd19, %r25, 8;
	add.s64 	%rd20, %rd1, %rd19;
	ld.global.nc.f64 	%fd30, [%rd20];
	mov.f64 	%fd29, %fd1;
	bra.uni 	$L__BB0_8;
$L__BB0_7:
	mad.lo.s32 	%r17, %r5, %r1, %r2;
	mad.lo.s32 	%r18, %r17, %r6, %r3;
	add.s32 	%r19, %r18, -1;
	mul.wide.u32 	%rd13, %r19, 8;
	add.s64 	%rd14, %rd1, %rd13;
	ld.global.nc.f64 	%fd29, [%rd14];
	mov.f64 	%fd30, %fd1;
$L__BB0_8:
	setp.eq.s32 	%p6, %r2, 0;
	@%p6 bra 	$L__BB0_11;
	add.s32 	%r26, %r5, -1;
	setp.ge.u32 	%p7, %r2, %r26;
	@%p7 bra 	$L__BB0_12;
	mad.lo.s32 	%r30, %r5, %r1, %r2;
	mad.lo.s32 	%r31, %r30, %r6, %r3;
	add.s32 	%r32, %r31, -1;
	mul.wide.u32 	%rd23, %r32, 8;
	add.s64 	%rd24, %rd1, %rd23;
	ld.global.nc.f64 	%fd31, [%rd24];
	add.s32 	%r33, %r31, 1;
	mul.wide.u32 	%rd25, %r33, 8;
	add.s64 	%rd26, %rd1, %rd25;
	ld.global.nc.f64 	%fd32, [%rd26];
	bra.uni 	$L__BB0_13;
$L__BB0_11:
	mul.lo.s32 	%r34, %r6, %r1;
	mad.lo.s32 	%r35, %r34, %r5, %r3;
	add.s32 	%r36, %r35, 1;
	mul.wide.u32 	%rd27, %r36, 8;
	add.s64 	%rd28, %rd1, %rd27;
	ld.global.nc.f64 	%fd32, [%rd28];
	mov.f64 	%fd31, %fd1;
	bra.uni 	$L__BB0_13;
$L__BB0_12:
	mad.lo.s32 	%r27, %r5, %r1, %r2;
	mad.lo.s32 	%r28, %r27, %r6, %r3;
	add.s32 	%r29, %r28, -1;
	mul.wide.u32 	%rd21, %r29, 8;
	add.s64 	%rd22, %rd1, %rd21;
	ld.global.nc.f64 	%fd31, [%rd22];
	mov.f64 	%fd32, %fd1;
$L__BB0_13:
	setp.eq.s32 	%p8, %r3, 0;
	@%p8 bra 	$L__BB0_16;
	add.s32 	%r37, %r6, -1;
	setp.ge.u32 	%p9, %r3, %r37;
	@%p9 bra 	$L__BB0_17;
	mad.lo.s32 	%r41, %r5, %r1, %r2;
	mad.lo.s32 	%r42, %r41, %r6, %r3;
	add.s32 	%r43, %r42, -1;
	mul.wide.u32 	%rd31, %r43, 8;
	add.s64 	%rd32, %rd1, %rd31;
	ld.global.nc.f64 	%fd33, [%rd32];
	add.s32 	%r44, %r42, 1;
	mul.wide.u32 	%rd33, %r44, 8;
	add.s64 	%rd34, %rd1, %rd33;
	ld.global.nc.f64 	%fd34, [%rd34];
	bra.uni 	$L__BB0_18;
$L__BB0_16:
	mad.lo.s32 	%r45, %r5, %r1, %r2;
	mad.lo.s32 	%r46, %r45, %r6, 1;
	mul.wide.u32 	%rd35, %r46, 8;
	add.s64 	%rd36, %rd1, %rd35;
	ld.global.nc.f64 	%fd34, [%rd36];
	mov.f64 	%fd33, %fd1;
	bra.uni 	$L__BB0_18;
$L__BB0_17:
	mad.lo.s32 	%r38, %r5, %r1, %r2;
	mad.lo.s32 	%r39, %r38, %r6, %r3;
	add.s32 	%r40, %r39, -1;
	mul.wide.u32 	%rd29, %r40, 8;
	add.s64 	%rd30, %rd1, %rd29;
	ld.global.nc.f64 	%fd33, [%rd30];
	mov.f64 	%fd34, %fd1;
$L__BB0_18:
	cvta.to.global.u64 	%rd37, %rd5;
	ld.global.nc.f64 	%fd20, [%rd37];
	add.f64 	%fd21, %fd33, %fd34;
	add.f64 	%fd22, %fd31, %fd21;
	add.f64 	%fd23, %fd32, %fd22;
	add.f64 	%fd24, %fd29, %fd23;
	add.f64 	%fd25, %fd30, %fd24;
	mad.lo.s32 	%r47, %r5, %r1, %r2;
	mad.lo.s32 	%r48, %r47, %r6, %r3;
	mul.wide.u32 	%rd38, %r48, 8;
	add.s64 	%rd39, %rd1, %rd38;
	ld.global.nc.f64 	%fd26, [%rd39];
	fma.rn.f64 	%fd27, %fd26, 0dC018000000000000, %fd25;
	fma.rn.f64 	%fd28, %fd20, %fd27, %fd26;
	cvta.to.global.u64 	%rd40, %rd2;
	add.s64 	%rd41, %rd40, %rd38;
	st.global.f64 	[%rd41], %fd28;
$L__BB0_19:
	ret;

}
	// .globl	_Z14mdf_heat_checkPdS_PKjS1_S1_PKdS3_PVi
.visible .entry _Z14mdf_heat_checkPdS_PKjS1_S1_PKdS3_PVi(
	.param .u64 .ptr .align 1 _Z14mdf_heat_checkPdS_PKjS1_S1_PKdS3_PVi_param_0,
	.param .u64 .ptr .align 1 _Z14mdf_heat_checkPdS_PKjS1_S1_PKdS3_PVi_param_1,
	.param .u64 .ptr .align 1 _Z14mdf_heat_checkPdS_PKjS1_S1_PKdS3_PVi_param_2,
	.param .u64 .ptr .align 1 _Z14mdf_heat_checkPdS_PKjS1_S1_PKdS3_PVi_param_3,
	.param .u64 .ptr .align 1 _Z14mdf_heat_checkPdS_PKjS1_S1_PKdS3_PVi_param_4,
	.param .u64 .ptr .align 1 _Z14mdf_heat_checkPdS_PKjS1_S1_PKdS3_PVi_param_5,
	.param .u64 .ptr .align 1 _Z14mdf_heat_checkPdS_PKjS1_S1_PKdS3_PVi_param_6,
	.param .u64 .ptr .align 1 _Z14mdf_heat_checkPdS_PKjS1_S1_PKdS3_PVi_param_7
)
{
	.reg .pred 	%p<3>;
	.reg .b32 	%r<19>;
	.reg .b64 	%rd<15>;
	.reg .b64 	%fd<6>;

	ld.param.u64 	%rd3, [_Z14mdf_heat_checkPdS_PKjS1_S1_PKdS3_PVi_param_0];
	ld.param.u64 	%rd4, [_Z14mdf_heat_checkPdS_PKjS1_S1_PKdS3_PVi_param_3];
	ld.param.u64 	%rd5, [_Z14mdf_heat_checkPdS_PKjS1_S1_PKdS3_PVi_param_4];
	ld.param.u64 	%rd2, [_Z14mdf_heat_checkPdS_PKjS1_S1_PKdS3_PVi_param_5];
	ld.param.u64 	%rd6, [_Z14mdf_heat_checkPdS_PKjS1_S1_PKdS3_PVi_param_6];
	ld.param.u64 	%rd7, [_Z14mdf_heat_checkPdS_PKjS1_S1_PKdS3_PVi_param_7];
	cvta.to.global.u64 	%rd1, %rd7;
	cvta.to.global.u64 	%rd8, %rd6;
	cvta.to.global.u64 	%rd9, %rd3;
	cvta.to.global.u64 	%rd10, %rd4;
	cvta.to.global.u64 	%rd11, %rd5;
	mov.u32 	%r1, %ctaid.x;
	mov.u32 	%r2, %ntid.x;
	mov.u32 	%r3, %tid.x;
	mad.lo.s32 	%r4, %r1, %r2, %r3;
	mov.u32 	%r5, %ctaid.y;
	mov.u32 	%r6, %ntid.y;
	mov.u32 	%r7, %tid.y;
	mad.lo.s32 	%r8, %r5, %r6, %r7;
	mov.u32 	%r9, %ctaid.z;
	mov.u32 	%r10, %ntid.z;
	mov.u32 	%r11, %tid.z;
	ld.global.u32 	%r12, [%rd11];
	ld.global.u32 	%r13, [%rd10];
	mad.lo.s32 	%r14, %r13, %r4, %r8;
	mad.lo.s32 	%r15, %r9, %r10, %r11;
	mad.lo.s32 	%r16, %r14, %r12, %r15;
	mul.wide.u32 	%rd12, %r16, 8;
	add.s64 	%rd13, %rd9, %rd12;
	ld.global.nc.f64 	%fd2, [%rd13];
	ld.global.f64 	%fd3, [%rd8];
	sub.f64 	%fd1, %fd2, %fd3;
	ld.volatile.global.u32 	%r17, [%rd1];
	setp.eq.s32 	%p1, %r17, 0;
	@%p1 bra 	$L__BB1_3;
	cvta.to.global.u64 	%rd14, %rd2;
	abs.f64 	%fd4, %fd1;
	ld.global.f64 	%fd5, [%rd14];
	setp.geu.f64 	%p2, %fd4, %fd5;
	@%p2 bra 	$L__BB1_3;
	mov.b32 	%r18, 0;
	st.volatile.global.u32 	[%rd1], %r18;
$L__BB1_3:
	ret;

}


// ===== COMPILED SASS (sm_100) =====

	.target	sm_100

	.elftype	@"ET_EXEC"


//--------------------- .note.nv.tkinfo           --------------------------
	.section	.note.nv.tkinfo,"",@"SHT_NOTE"
	.sectionflags	@"SHF_NOTE_NV_TKINFO"
	.tkinfo
        /*0018*/ 	.word	0x00000002
        /*0030*/ 	.string	""
        /*0030*/ 	.string	"ptxas"
        /*0030*/ 	.string	"Cuda compilation tools, release 13.0, V13.0.88"
        /*0030*/ 	.string	"Build cuda_13.0.r13.0/compiler.36424714_0"
        /*0030*/ 	.string	"-arch sm_100 -m 64 "



//--------------------- .note.nv.cuinfo           --------------------------
	.section	.note.nv.cuinfo,"",@"SHT_NOTE"
	.sectionflags	@"SHF_NOTE_NV_CUINFO"
        /*0018*/ 	.short	0x0002
        /*001a*/ 	.short	0x0064
        /*001c*/ 	.short	0x0082
	.zero		2


//--------------------- .nv.info                  --------------------------
	.section	.nv.info,"",@"SHT_CUDA_INFO"
	.align	4


	//----- nvinfo : EIATTR_REGCOUNT
	.align		4
        /*0000*/ 	.byte	0x04, 0x2f
        /*0002*/ 	.short	(.L_1 - .L_0)
	.align		4
.L_0:
        /*0004*/ 	.word	index@(_Z13mdf_heat_oncePdS_PKjS1_S1_PKdS3_S3_S3_S3_)
        /*0008*/ 	.word	0x0000001c


	//----- nvinfo : EIATTR_FRAME_SIZE
	.align		4
.L_1:
        /*000c*/ 	.byte	0x04, 0x11
        /*000e*/ 	.short	(.L_3 - .L_2)
	.align		4
.L_2:
        /*0010*/ 	.word	index@(_Z13mdf_heat_oncePdS_PKjS1_S1_PKdS3_S3_S3_S3_)
        /*0014*/ 	.word	0x00000000


	//----- nvinfo : EIATTR_REGCOUNT
	.align		4
.L_3:
        /*0018*/ 	.byte	0x04, 0x2f
        /*001a*/ 	.short	(.L_5 - .L_4)
	.align		4
.L_4:
        /*001c*/ 	.word	index@(_Z14mdf_heat_checkPdS_PKjS1_S1_PKdS3_PVi)
        /*0020*/ 	.word	0x00000012


	//----- nvinfo : EIATTR_FRAME_SIZE
	.align		4
.L_5:
        /*0024*/ 	.byte	0x04, 0x11
        /*0026*/ 	.short	(.L_7 - .L_6)
	.align		4
.L_6:
        /*0028*/ 	.word	index@(_Z14mdf_heat_checkPdS_PKjS1_S1_PKdS3_PVi)
        /*002c*/ 	.word	0x00000000


	//----- nvinfo : EIATTR_MIN_STACK_SIZE
	.align		4
.L_7:
        /*0030*/ 	.byte	0x04, 0x12
        /*0032*/ 	.short	(.L_9 - .L_8)
	.align		4
.L_8:
        /*0034*/ 	.word	index@(_Z14mdf_heat_checkPdS_PKjS1_S1_PKdS3_PVi)
        /*0038*/ 	.word	0x00000000


	//----- nvinfo : EIATTR_MIN_STACK_SIZE
	.align		4
.L_9:
        /*003c*/ 	.byte	0x04, 0x12
        /*003e*/ 	.short	(.L_11 - .L_10)
	.align		4
.L_10:
        /*0040*/ 	.word	index@(_Z13mdf_heat_oncePdS_PKjS1_S1_PKdS3_S3_S3_S3_)
        /*0044*/ 	.word	0x00000000
.L_11:


//--------------------- .nv.compat                --------------------------
	.section	.nv.compat,"",@"SHT_CUDA_COMPAT_INFO"
	.align	4
        /*0000*/ 	.byte	0x02, 0x09, 0x00, 0x00, 0x02, 0x02, 0x01, 0x00, 0x02, 0x05, 0x05, 0x00, 0x03, 0x07, 0x01, 0x01
        /*0010*/ 	.byte	0x02, 0x03, 0x00, 0x00, 0x02, 0x06, 0x01, 0x00, 0x04, 0x0b, 0x08, 0x00, 0x01, 0x00, 0x00, 0x00
        /*0020*/ 	.byte	0x00, 0x00, 0x00, 0x00


//--------------------- .nv.info._Z14mdf_heat_checkPdS_PKjS1_S1_PKdS3_PVi --------------------------
	.section	.nv.info._Z14mdf_heat_checkPdS_PKjS1_S1_PKdS3_PVi,"",@"SHT_CUDA_INFO"
	.sectionflags	@""
	.align	4


	//----- nvinfo : EIATTR_CUDA_API_VERSION
	.align		4
        /*0000*/ 	.byte	0x04, 0x37
        /*0002*/ 	.short	(.L_13 - .L_12)
.L_12:
        /*0004*/ 	.word	0x00000082


	//----- nvinfo : EIATTR_KPARAM_INFO
	.align		4
.L_13:
        /*0008*/ 	.byte	0x04, 0x17
        /*000a*/ 	.short	(.L_15 - .L_14)
.L_14:
        /*000c*/ 	.word	0x00000000
        /*0010*/ 	.short	0x0007
        /*0012*/ 	.short	0x0038
        /*0014*/ 	.byte	0x00, 0xf5, 0x21, 0x00


	//----- nvinfo : EIATTR_KPARAM_INFO
	.align		4
.L_15:
        /*0018*/ 	.byte	0x04, 0x17
        /*001a*/ 	.short	(.L_17 - .L_16)
.L_16:
        /*001c*/ 	.word	0x00000000
        /*0020*/ 	.short	0x0006
        /*0022*/ 	.short	0x0030
        /*0024*/ 	.byte	0x00, 0xf5, 0x21, 0x00


	//----- nvinfo : EIATTR_KPARAM_INFO
	.align		4
.L_17:
        /*0028*/ 	.byte	0x04, 0x17
        /*002a*/ 	.short	(.L_19 - .L_18)
.L_18:
        /*002c*/ 	.word	0x00000000
        /*0030*/ 	.short	0x0005
        /*0032*/ 	.short	0x0028
        /*0034*/ 	.byte	0x00, 0xf5, 0x21, 0x00


	//----- nvinfo : EIATTR_KPARAM_INFO
	.align		4
.L_19:
        /*0038*/ 	.byte	0x04, 0x17
        /*003a*/ 	.short	(.L_21 - .L_20)
.L_20:
        /*003c*/ 	.word	0x00000000
        /*0040*/ 	.short	0x0004
        /*0042*/ 	.short	0x0020
        /*0044*/ 	.byte	0x00, 0xf5, 0x21, 0x00


	//----- nvinfo : EIATTR_KPARAM_INFO
	.align		4
.L_21:
        /*0048*/ 	.byte	0x04, 0x17
        /*004a*/ 	.short	(.L_23 - .L_22)
.L_22:
        /*004c*/ 	.word	0x00000000
        /*0050*/ 	.short	0x0003
        /*0052*/ 	.short	0x0018
        /*0054*/ 	.byte	0x00, 0xf5, 0x21, 0x00


	//----- nvinfo : EIATTR_KPARAM_INFO
	.align		4
.L_23:
        /*0058*/ 	.byte	0x04, 0x17
        /*005a*/ 	.short	(.L_25 - .L_24)
.L_24:
        /*005c*/ 	.word	0x00000000
        /*0060*/ 	.short	0x0002
        /*0062*/ 	.short	0x0010
        /*0064*/ 	.byte	0x00, 0xf5, 0x21, 0x00


	//----- nvinfo : EIATTR_KPARAM_INFO
	.align		4
.L_25:
        /*0068*/ 	.byte	0x04, 0x17
        /*006a*/ 	.short	(.L_27 - .L_26)
.L_26:
        /*006c*/ 	.word	0x00000000
        /*0070*/ 	.short	0x0001
        /*0072*/ 	.short	0x0008
        /*0074*/ 	.byte	0x00, 0xf5, 0x21, 0x00


	//----- nvinfo : EIATTR_KPARAM_INFO
	.align		4
.L_27:
        /*0078*/ 	.byte	0x04, 0x17
        /*007a*/ 	.short	(.L_29 - .L_28)
.L_28:
        /*007c*/ 	.word	0x00000000
        /*0080*/ 	.short	0x0000
        /*0082*/ 	.short	0x0000
        /*0084*/ 	.byte	0x00, 0xf5, 0x21, 0x00


	//----- nvinfo : EIATTR_SPARSE_MMA_MASK
	.align		4
.L_29:
        /*0088*/ 	.byte	0x03, 0x50
        /*008a*/ 	.short	0x0000


	//----- nvinfo : EIATTR_MAXREG_COUNT
	.align		4
        /*008c*/ 	.byte	0x03, 0x1b
        /*008e*/ 	.short	0x00ff


	//----- nvinfo : EIATTR_MERCURY_ISA_VERSION
	.align		4
        /*0090*/ 	.byte	0x03, 0x5f
        /*0092*/ 	.short	0x0101


	//----- nvinfo : EIATTR_VRC_CTA_INIT_COUNT
	.align		4
        /*0094*/ 	.byte	0x02, 0x4a
	.zero		1
	.zero		1


	//----- nvinfo : EIATTR_EXIT_INSTR_OFFSETS
	.align		4
        /*0098*/ 	.byte	0x04, 0x1c
        /*009a*/ 	.short	(.L_31 - .L_30)


	//   ....[0]....
.L_30:
        /*009c*/ 	.word	0x00000170


	//   ....[1]....
        /*00a0*/ 	.word	0x00000210


	//   ....[2]....
        /*00a4*/ 	.word	0x00000230


	//----- nvinfo : EIATTR_CBANK_PARAM_SIZE
	.align		4
.L_31:
        /*00a8*/ 	.byte	0x03, 0x19
        /*00aa*/ 	.short	0x0040


	//----- nvinfo : EIATTR_PARAM_CBANK
	.align		4
        /*00ac*/ 	.byte	0x04, 0x0a
        /*00ae*/ 	.short	(.L_33 - .L_32)
	.align		4
.L_32:
        /*00b0*/ 	.word	index@(.nv.constant0._Z14mdf_heat_checkPdS_PKjS1_S1_PKdS3_PVi)
        /*00b4*/ 	.short	0x0380
        /*00b6*/ 	.short	0x0040


	//----- nvinfo : EIATTR_SW_WAR
	.align		4
.L_33:
        /*00b8*/ 	.byte	0x04, 0x36
        /*00ba*/ 	.short	(.L_35 - .L_34)
.L_34:
        /*00bc*/ 	.word	0x00000008
.L_35:


//--------------------- .nv.info._Z13mdf_heat_oncePdS_PKjS1_S1_PKdS3_S3_S3_S3_ --------------------------
	.section	.nv.info._Z13mdf_heat_oncePdS_PKjS1_S1_PKdS3_S3_S3_S3_,"",@"SHT_CUDA_INFO"
	.sectionflags	@""
	.align	4


	//----- nvinfo : EIATTR_CUDA_API_VERSION
	.align		4
        /*0000*/ 	.byte	0x04, 0x37
        /*0002*/ 	.short	(.L_37 - .L_36)
.L_36:
        /*0004*/ 	.word	0x00000082


	//----- nvinfo : EIATTR_KPARAM_INFO
	.align		4
.L_37:
        /*0008*/ 	.byte	0x04, 0x17
        /*000a*/ 	.short	(.L_39 - .L_38)
.L_38:
        /*000c*/ 	.word	0x00000000
        /*0010*/ 	.short	0x0009
        /*0012*/ 	.short	0x0048
        /*0014*/ 	.byte	0x00, 0xf5, 0x21, 0x00


	//----- nvinfo : EIATTR_KPARAM_INFO
	.align		4
.L_39:
        /*0018*/ 	.byte	0x04, 0x17
        /*001a*/ 	.short	(.L_41 - .L_40)
.L_40:
        /*001c*/ 	.word	0x00000000
        /*0020*/ 	.short	0x0008
        /*0022*/ 	.short	0x0040
        /*0024*/ 	.byte	0x00, 0xf5, 0x21, 0x00


	//----- nvinfo : EIATTR_KPARAM_INFO
	.align		4
.L_41:
        /*0028*/ 	.byte	0x04, 0x17
        /*002a*/ 	.short	(.L_43 - .L_42)
.L_42:
        /*002c*/ 	.word	0x00000000
        /*0030*/ 	.short	0x0007
        /*0032*/ 	.short	0x0038
        /*0034*/ 	.byte	0x00, 0xf5, 0x21, 0x00


	//----- nvinfo : EIATTR_KPARAM_INFO
	.align		4
.L_43:
        /*0038*/ 	.byte	0x04, 0x17
        /*003a*/ 	.short	(.L_45 - .L_44)
.L_44:
        /*003c*/ 	.word	0x00000000
        /*0040*/ 	.short	0x0006
        /*0042*/ 	.short	0x0030
        /*0044*/ 	.byte	0x00, 0xf5, 0x21, 0x00


	//----- nvinfo : EIATTR_KPARAM_INFO
	.align		4
.L_45:
        /*0048*/ 	.byte	0x04, 0x17
        /*004a*/ 	.short	(.L_47 - .L_46)
.L_46:
        /*004c*/ 	.word	0x00000000
        /*0050*/ 	.short	0x0005
        /*0052*/ 	.short	0x0028
        /*0054*/ 	.byte	0x00, 0xf5, 0x21, 0x00


	//----- nvinfo : EIATTR_KPARAM_INFO
	.align		4
.L_47:
        /*0058*/ 	.byte	0x04, 0x17
        /*005a*/ 	.short	(.L_49 - .L_48)
.L_48:
        /*005c*/ 	.word	0x00000000
        /*0060*/ 	.short	0x0004
        /*0062*/ 	.short	0x0020
        /*0064*/ 	.byte	0x00, 0xf5, 0x21, 0x00


	//----- nvinfo : EIATTR_KPARAM_INFO
	.align		4
.L_49:
        /*0068*/ 	.byte	0x04, 0x17
        /*006a*/ 	.short	(.L_51 - .L_50)
.L_50:
        /*006c*/ 	.word	0x00000000
        /*0070*/ 	.short	0x0003
        /*0072*/ 	.short	0x0018
        /*0074*/ 	.byte	0x00, 0xf5, 0x21, 0x00


	//----- nvinfo : EIATTR_KPARAM_INFO
	.align		4
.L_51:
        /*0078*/ 	.byte	0x04, 0x17
        /*007a*/ 	.short	(.L_53 - .L_52)
.L_52:
        /*007c*/ 	.word	0x00000000
        /*0080*/ 	.short	0x0002
        /*0082*/ 	.short	0x0010
        /*0084*/ 	.byte	0x00, 0xf5, 0x21, 0x00


	//----- nvinfo : EIATTR_KPARAM_INFO
	.align		4
.L_53:
        /*0088*/ 	.byte	0x04, 0x17
        /*008a*/ 	.short	(.L_55 - .L_54)
.L_54:
        /*008c*/ 	.word	0x00000000
        /*0090*/ 	.short	0x0001
        /*0092*/ 	.short	0x0008
        /*0094*/ 	.byte	0x00, 0xf5, 0x21, 0x00


	//----- nvinfo : EIATTR_KPARAM_INFO
	.align		4
.L_55:
        /*0098*/ 	.byte	0x04, 0x17
        /*009a*/ 	.short	(.L_57 - .L_56)
.L_56:
        /*009c*/ 	.word	0x00000000
        /*00a0*/ 	.short	0x0000
        /*00a2*/ 	.short	0x0000
        /*00a4*/ 	.byte	0x00, 0xf5, 0x21, 0x00


	//----- nvinfo : EIATTR_SPARSE_MMA_MASK
	.align		4
.L_57:
        /*00a8*/ 	.byte	0x03, 0x50
        /*00aa*/ 	.short	0x0000


	//----- nvinfo : EIATTR_MAXREG_COUNT
	.align		4
        /*00ac*/ 	.byte	0x03, 0x1b
        /*00ae*/ 	.short	0x00ff


	//----- nvinfo : EIATTR_MERCURY_ISA_VERSION
	.align		4
        /*00b0*/ 	.byte	0x03, 0x5f
        /*00b2*/ 	.short	0x0101


	//----- nvinfo : EIATTR_VRC_CTA_INIT_COUNT
	.align		4
        /*00b4*/ 	.byte	0x02, 0x4a
	.zero		1
	.zero		1


	//----- nvinfo : EIATTR_EXIT_INSTR_OFFSETS
	.align		4
        /*00b8*/ 	.byte	0x04, 0x1c
        /*00ba*/ 	.short	(.L_59 - .L_58)


	//   ....[0]....
.L_58:
        /*00bc*/ 	.word	0x00000110


	//   ....[1]....
        /*00c0*/ 	.word	0x00000150


	//   ....[2]....
        /*00c4*/ 	.word	0x00000190


	//   ....[3]....
        /*00c8*/ 	.word	0x000007f0


	//----- nvinfo : EIATTR_CRS_STACK_SIZE
	.align		4
.L_59:
        /*00cc*/ 	.byte	0x04, 0x1e
        /*00ce*/ 	.short	(.L_61 - .L_60)
.L_60:
        /*00d0*/ 	.word	0x00000000


	//----- nvinfo : EIATTR_CBANK_PARAM_SIZE
	.align		4
.L_61:
        /*00d4*/ 	.byte	0x03, 0x19
        /*00d6*/ 	.short	0x0050


	//----- nvinfo : EIATTR_PARAM_CBANK
	.align		4
        /*00d8*/ 	.byte	0x04, 0x0a
        /*00da*/ 	.short	(.L_63 - .L_62)
	.align		4
.L_62:
        /*00dc*/ 	.word	index@(.nv.constant0._Z13mdf_heat_oncePdS_PKjS1_S1_PKdS3_S3_S3_S3_)
        /*00e0*/ 	.short	0x0380
        /*00e2*/ 	.short	0x0050


	//----- nvinfo : EIATTR_SW_WAR
	.align		4
.L_63:
        /*00e4*/ 	.byte	0x04, 0x36
        /*00e6*/ 	.short	(.L_65 - .L_64)
.L_64:
        /*00e8*/ 	.word	0x00000008
.L_65:


//--------------------- .nv.callgraph             --------------------------
	.section	.nv.callgraph,"",@"SHT_CUDA_CALLGRAPH"
	.align	4
	.sectionentsize	8
	.align		4
        /*0000*/ 	.word	0x00000000
	.align		4
        /*0004*/ 	.word	0xffffffff
	.align		4
        /*0008*/ 	.word	0x00000000
	.align		4
        /*000c*/ 	.word	0xfffffffe
	.align		4
        /*0010*/ 	.word	0x00000000
	.align		4
        /*0014*/ 	.word	0xfffffffd
	.align		4
        /*0018*/ 	.word	0x00000000
	.align		4
        /*001c*/ 	.word	0xfffffffc


//--------------------- .text._Z14mdf_heat_checkPdS_PKjS1_S1_PKdS3_PVi --------------------------
	.section	.text._Z14mdf_heat_checkPdS_PKjS1_S1_PKdS3_PVi,"ax",@progbits
	.align	128
        .global         _Z14mdf_heat_checkPdS_PKjS1_S1_PKdS3_PVi
        .type           _Z14mdf_heat_checkPdS_PKjS1_S1_PKdS3_PVi,@function
        .size           _Z14mdf_heat_checkPdS_PKjS1_S1_PKdS3_PVi,(.L_x_11 - _Z14mdf_heat_checkPdS_PKjS1_S1_PKdS3_PVi)
        .other          _Z14mdf_heat_checkPdS_PKjS1_S1_PKdS3_PVi,@"STO_CUDA_ENTRY STV_DEFAULT"
_Z14mdf_heat_checkPdS_PKjS1_S1_PKdS3_PVi:
.text._Z14mdf_heat_checkPdS_PKjS1_S1_PKdS3_PVi:
[----:B------:R-:W-:Y:S08]  /*0000*/  LDC R1, c[0x0][0x37c] ;  /* 0x0000df00ff017b82 */ /* 0x000ff00000000800 */
[----:B------:R-:W0:Y:S01]  /*0010*/  LDC.64 R2, c[0x0][0x3b8] ;  /* 0x0000ee00ff027b82 */ /* 0x000e220000000a00 */
[----:B------:R-:W0:Y:S07]  /*0020*/  LDCU.64 UR4, c[0x0][0x358] ;  /* 0x00006b00ff0477ac */ /* 0x000e2e0008000a00 */
[----:B------:R-:W1:Y:S08]  /*0030*/  LDC.64 R6, c[0x0][0x398] ;  /* 0x0000e600ff067b82 */ /* 0x000e700000000a00 */
[----:B------:R-:W2:Y:S01]  /*0040*/  LDC.64 R4, c[0x0][0x3a0] ;  /* 0x0000e800ff047b82 */ /* 0x000ea20000000a00 */
[----:B0-----:R-:W3:Y:S01]  /*0050*/  LDG.E.STRONG.SYS R15, desc[UR4][R2.64] ;  /* 0x00000004020f7981 */ /* 0x001ee2000c1f5900 */
[----:B------:R-:W0:Y:S01]  /*0060*/  S2R R9, SR_TID.X ;  /* 0x0000000000097919 */ /* 0x000e220000002100 */
[----:B------:R-:W4:Y:S01]  /*0070*/  S2R R11, SR_TID.Y ;  /* 0x00000000000b7919 */ /* 0x000f220000002200 */
[----:B------:R-:W4:Y:S04]  /*0080*/  S2R R14, SR_TID.Z ;  /* 0x00000000000e7919 */ /* 0x000f280000002300 */
[----:B------:R-:W0:Y:S01]  /*0090*/  LDC R0, c[0x0][0x360] ;  /* 0x0000d800ff007b82 */ /* 0x000e220000000800 */
[----:B-1----:R-:W5:Y:S04]  /*00a0*/  LDG.E R12, desc[UR4][R6.64] ;  /* 0x00000004060c7981 */ /* 0x002f68000c1e1900 */
[----:B--2---:R1:W5:Y:S03]  /*00b0*/  LDG.E R8, desc[UR4][R4.64] ;  /* 0x0000000404087981 */ /* 0x004366000c1e1900 */
[----:B------:R-:W0:Y:S08]  /*00c0*/  S2UR UR6, SR_CTAID.X ;  /* 0x00000000000679c3 */ /* 0x000e300000002500 */
[----:B------:R-:W4:Y:S08]  /*00d0*/  LDC R10, c[0x0][0x364] ;  /* 0x0000d900ff0a7b82 */ /* 0x000f300000000800 */
[----:B------:R-:W4:Y:S08]  /*00e0*/  S2UR UR7, SR_CTAID.Y ;  /* 0x00000000000779c3 */ /* 0x000f300000002600 */
[----:B------:R-:W2:Y:S01]  /*00f0*/  S2UR UR8, SR_CTAID.Z ;  /* 0x00000000000879c3 */ /* 0x000ea20000002700 */
[----:B0-----:R-:W-:-:S07]  /*0100*/  IMAD R0, R0, UR6, R9 ;  /* 0x0000000600007c24 */ /* 0x001fce000f8e0209 */
[----:B------:R-:W2:Y:S08]  /*0110*/  LDC R13, c[0x0][0x368] ;  /* 0x0000da00ff0d7b82 */ /* 0x000eb00000000800 */
[----:B-1----:R-:W0:Y:S01]  /*0120*/  LDC.64 R4, c[0x0][0x380] ;  /* 0x0000e000ff047b82 */ /* 0x002e220000000a00 */
[----:B----4-:R-:W-:-:S07]  /*0130*/  IMAD R9, R10, UR7, R11 ;  /* 0x000000070a097c24 */ /* 0x010fce000f8e020b */
[----:B------:R-:W1:Y:S01]  /*0140*/  LDC.64 R6, c[0x0][0x3b0] ;  /* 0x0000ec00ff067b82 */ /* 0x000e620000000a00 */
[----:B--2---:R-:W-:Y:S01]  /*0150*/  IMAD R13, R13, UR8, R14 ;  /* 0x000000080d0d7c24 */ /* 0x004fe2000f8e020e */
[----:B---3--:R-:W-:-:S13]  /*0160*/  ISETP.NE.AND P0, PT, R15, RZ, PT ;  /* 0x000000ff0f00720c */ /* 0x008fda0003f05270 */
[----:B01----:R-:W-:Y:S05]  /*0170*/  @!P0 EXIT ;  /* 0x000000000000894d */ /* 0x003fea0003800000 */
[----:B------:R-:W0:Y:S01]  /*0180*/  LDC.64 R10, c[0x0][0x3a8] ;  /* 0x0000ea00ff0a7b82 */ /* 0x000e220000000a00 */
[----:B-----5:R-:W-:Y:S01]  /*0190*/  IMAD R9, R0, R12, R9 ;  /* 0x0000000c00097224 */ /* 0x020fe200078e0209 */
[----:B------:R-:W2:Y:S03]  /*01a0*/  LDG.E.64 R6, desc[UR4][R6.64] ;  /* 0x0000000406067981 */ /* 0x000ea6000c1e1b00 */
[----:B------:R-:W-:-:S04]  /*01b0*/  IMAD R9, R8, R9, R13 ;  /* 0x0000000908097224 */ /* 0x000fc800078e020d */
[----:B------:R-:W-:-:S06]  /*01c0*/  IMAD.WIDE.U32 R4, R9, 0x8, R4 ;  /* 0x0000000809047825 */ /* 0x000fcc00078e0004 */
[----:B------:R-:W2:Y:S04]  /*01d0*/  LDG.E.64.CONSTANT R4, desc[UR4][R4.64] ;  /* 0x0000000404047981 */ /* 0x000ea8000c1e9b00 */
[----:B0-----:R-:W3:Y:S01]  /*01e0*/  LDG.E.64 R10, desc[UR4][R10.64] ;  /* 0x000000040a0a7981 */ /* 0x001ee2000c1e1b00 */
[----:B--2---:R-:W-:-:S08]  /*01f0*/  DADD R8, R4, -R6 ;  /* 0x0000000004087229 */ /* 0x004fd00000000806 */
[----:B---3--:R-:W-:-:S14]  /*0200*/  DSETP.GEU.AND P0, PT, |R8|, R10, PT ;  /* 0x0000000a0800722a */ /* 0x008fdc0003f0e200 */
[----:B------:R-:W-:Y:S05]  /*0210*/  @P0 EXIT ;  /* 0x000000000000094d */ /* 0x000fea0003800000 */
[----:B------:R-:W-:Y:S01]  /*0220*/  STG.E.STRONG.SYS desc[UR4][R2.64], RZ ;  /* 0x000000ff02007986 */ /* 0x000fe2000c115904 */
[----:B------:R-:W-:Y:S05]  /*0230*/  EXIT ;  /* 0x000000000000794d */ /* 0x000fea0003800000 */
.L_x_0:
[----:B------:R-:W-:-:S00]  /*0240*/  BRA `(.L_x_0) ;  /* 0xfffffffc00fc7947 */ /* 0x000fc0000383ffff */
[----:B------:R-:W-:-:S00]  /*0250*/  NOP ;  /* 0x0000000000007918 */ /* 0x000fc00000000000 */
        /* <DEDUP_REMOVED lines=10> */
.L_x_11:


//--------------------- .text._Z13mdf_heat_oncePdS_PKjS1_S1_PKdS3_S3_S3_S3_ --------------------------
	.section	.text._Z13mdf_heat_oncePdS_PKjS1_S1_PKdS3_S3_S3_S3_,"ax",@progbits
	.align	128
        .global         _Z13mdf_heat_oncePdS_PKjS1_S1_PKdS3_S3_S3_S3_
        .type           _Z13mdf_heat_oncePdS_PKjS1_S1_PKdS3_S3_S3_S3_,@function
        .size           _Z13mdf_heat_oncePdS_PKjS1_S1_PKdS3_S3_S3_S3_,(.L_x_12 - _Z13mdf_heat_oncePdS_PKjS1_S1_PKdS3_S3_S3_S3_)
        .other          _Z13mdf_heat_oncePdS_PKjS1_S1_PKdS3_S3_S3_S3_,@"STO_CUDA_ENTRY STV_DEFAULT"
_Z13mdf_heat_oncePdS_PKjS1_S1_PKdS3_S3_S3_S3_:
.text._Z13mdf_heat_oncePdS_PKjS1_S1_PKdS3_S3_S3_S3_:
[----:B------:R-:W-:Y:S08]  /*0000*/  LDC R1, c[0x0][0x37c] ;  /* 0x0000df00ff017b82 */ /* 0x000ff00000000800 */
[----:B------:R-:W0:Y:S01]  /*0010*/  LDC.64 R2, c[0x0][0x390] ;  /* 0x0000e400ff027b82 */ /* 0x000e220000000a00 */
[----:B------:R-:W0:Y:S02]  /*0020*/  LDCU.64 UR4, c[0x0][0x358] ;  /* 0x00006b00ff0477ac */ /* 0x000e240008000a00 */
[----:B0-----:R-:W2:Y:S05]  /*0030*/  LDG.E.CONSTANT R5, desc[UR4][R2.64] ;  /* 0x0000000402057981 */ /* 0x001eaa000c1e9900 */
[----:B------:R-:W0:Y:S01]  /*0040*/  S2UR UR6, SR_CTAID.X ;  /* 0x00000000000679c3 */ /* 0x000e220000002500 */
[----:B------:R-:W0:Y:S01]  /*0050*/  S2R R7, SR_TID.X ;  /* 0x0000000000077919 */ /* 0x000e220000002100 */
[----:B------:R-:W1:Y:S06]  /*0060*/  S2R R0, SR_TID.Y ;  /* 0x0000000000007919 */ /* 0x000e6c0000002200 */
[----:B------:R-:W0:Y:S01]  /*0070*/  LDC R14, c[0x0][0x360] ;  /* 0x0000d800ff0e7b82 */ /* 0x000e220000000800 */
[----:B------:R-:W3:Y:S07]  /*0080*/  S2R R9, SR_TID.Z ;  /* 0x0000000000097919 */ /* 0x000eee0000002300 */
[----:B------:R-:W1:Y:S08]  /*0090*/  S2UR UR7, SR_CTAID.Y ;  /* 0x00000000000779c3 */ /* 0x000e700000002600 */
[----:B------:R-:W1:Y:S08]  /*00a0*/  LDC R17, c[0x0][0x364] ;  /* 0x0000d900ff117b82 */ /* 0x000e700000000800 */
[----:B------:R-:W3:Y:S01]  /*00b0*/  S2UR UR8, SR_CTAID.Z ;  /* 0x00000000000879c3 */ /* 0x000ee20000002700 */
[----:B0-----:R-:W-:-:S07]  /*00c0*/  IMAD R14, R14, UR6, R7 ;  /* 0x000000060e0e7c24 */ /* 0x001fce000f8e0207 */
[----:B------:R-:W3:Y:S01]  /*00d0*/  LDC R4, c[0x0][0x368] ;  /* 0x0000da00ff047b82 */ /* 0x000ee20000000800 */
[----:B-1----:R-:W-:Y:S02]  /*00e0*/  IMAD R17, R17, UR7, R0 ;  /* 0x0000000711117c24 */ /* 0x002fe4000f8e0200 */
[----:B---3--:R-:W-:Y:S01]  /*00f0*/  IMAD R0, R4, UR8, R9 ;  /* 0x0000000804007c24 */ /* 0x008fe2000f8e0209 */
[----:B--2---:R-:W-:-:S13]  /*0100*/  ISETP.GT.U32.AND P0, PT, R14, R5, PT ;  /* 0x000000050e00720c */ /* 0x004fda0003f04070 */
[----:B------:R-:W-:Y:S05]  /*0110*/  @P0 EXIT ;  /* 0x000000000000094d */ /* 0x000fea0003800000 */
[----:B------:R-:W0:Y:S02]  /*0120*/  LDC.64 R2, c[0x0][0x398] ;  /* 0x0000e600ff027b82 */ /* 0x000e240000000a00 */
[----:B0-----:R-:W2:Y:S02]  /*0130*/  LDG.E.CONSTANT R16, desc[UR4][R2.64] ;  /* 0x0000000402107981 */ /* 0x001ea4000c1e9900 */
[----:B--2---:R-:W-:-:S13]  /*0140*/  ISETP.GT.U32.AND P0, PT, R17, R16, PT ;  /* 0x000000101100720c */ /* 0x004fda0003f04070 */
[----:B------:R-:W-:Y:S05]  /*0150*/  @P0 EXIT ;  /* 0x000000000000094d */ /* 0x000fea0003800000 */
[----:B------:R-:W0:Y:S02]  /*0160*/  LDC.64 R2, c[0x0][0x3a0] ;  /* 0x0000e800ff027b82 */ /* 0x000e240000000a00 */
[----:B0-----:R-:W2:Y:S02]  /*0170*/  LDG.E.CONSTANT R15, desc[UR4][R2.64] ;  /* 0x00000004020f7981 */ /* 0x001ea4000c1e9900 */
[----:B--2---:R-:W-:-:S13]  /*0180*/  ISETP.GT.U32.AND P0, PT, R0, R15, PT ;  /* 0x0000000f0000720c */ /* 0x004fda0003f04070 */
[----:B------:R-:W-:Y:S05]  /*0190*/  @P0 EXIT ;  /* 0x000000000000094d */ /* 0x000fea0003800000 */
[----:B------:R-:W0:Y:S02]  /*01a0*/  LDC.64 R12, c[0x0][0x3c8] ;  /* 0x0000f200ff0c7b82 */ /* 0x000e240000000a00 */
[----:B0-----:R-:W5:Y:S01]  /*01b0*/  LDG.E.64.CONSTANT R12, desc[UR4][R12.64] ;  /* 0x000000040c0c7981 */ /* 0x001f62000c1e9b00 */
[----:B------:R-:W-:Y:S01]  /*01c0*/  ISETP.NE.AND P0, PT, R14, RZ, PT ;  /* 0x000000ff0e00720c */ /* 0x000fe20003f05270 */
[----:B------:R-:W-:-:S12]  /*01d0*/  BSSY.RECONVERGENT B0, `(.L_x_1) ;  /* 0x000001f000007945 */ /* 0x000fd80003800200 */
[----:B------:R-:W-:Y:S05]  /*01e0*/  @!P0 BRA `(.L_x_2) ;  /* 0x0000000000508947 */ /* 0x000fea0003800000 */
[----:B------:R-:W0:Y:S01]  /*01f0*/  LDCU.64 UR6, c[0x0][0x380] ;  /* 0x00007000ff0677ac */ /* 0x000e220008000a00 */
[----:B------:R-:W-:Y:S01]  /*0200*/  IADD3 R5, PT, PT, R5, -0x1, RZ ;  /* 0xffffffff05057810 */ /* 0x000fe20007ffe0ff */
[----:B------:R-:W-:-:S03]  /*0210*/  IMAD R2, R14, R16, R17 ;  /* 0x000000100e027224 */ /* 0x000fc600078e0211 */
[----:B------:R-:W-:Y:S01]  /*0220*/  ISETP.GE.U32.AND P0, PT, R14, R5, PT ;  /* 0x000000050e00720c */ /* 0x000fe20003f06070 */
[----:B------:R-:W-:-:S05]  /*0230*/  IMAD R2, R15, R2, R0 ;  /* 0x000000020f027224 */ /* 0x000fca00078e0200 */
[----:B------:R-:W-:-:S07]  /*0240*/  IADD3 R19, PT, PT, R2, -0x1, RZ ;  /* 0xffffffff02137810 */ /* 0x000fce0007ffe0ff */
[----:B0-----:R-:W-:Y:S02]  /*0250*/  @!P0 MOV R10, UR6 ;  /* 0x00000006000a8c02 */ /* 0x001fe40008000f00 */
[----:B------:R-:W-:-:S03]  /*0260*/  @!P0 MOV R11, UR7 ;  /* 0x00000007000b8c02 */ /* 0x000fc60008000f00 */
[----:B------:R-:W-:-:S05]  /*0270*/  @!P0 IMAD.WIDE.U32 R6, R19, 0x8, R10 ;  /* 0x0000000813068825 */ /* 0x000fca00078e000a */
[----:B------:R0:W5:Y:S01]  /*0280*/  @!P0 LDG.E.64.CONSTANT R4, desc[UR4][R6.64] ;  /* 0x0000000406048981 */ /* 0x000162000c1e9b00 */
[----:B------:R-:W-:-:S05]  /*0290*/  @!P0 IADD3 R9, PT, PT, R2, 0x1, RZ ;  /* 0x0000000102098810 */ /* 0x000fca0007ffe0ff */
[----:B------:R-:W-:Y:S01]  /*02a0*/  @!P0 IMAD.WIDE.U32 R8, R9, 0x8, R10 ;  /* 0x0000000809088825 */ /* 0x000fe200078e000a */
[----:B------:R-:W-:-:S03]  /*02b0*/  @P0 MOV R11, UR7 ;  /* 0x00000007000b0c02 */ /* 0x000fc60008000f00 */
[----:B------:R-:W-:Y:S01]  /*02c0*/  @P0 IMAD.U32 R10, RZ, RZ, UR6 ;  /* 0x00000006ff0a0e24 */ /* 0x000fe2000f8e00ff */
[----:B------:R0:W5:Y:S03]  /*02d0*/  @!P0 LDG.E.64.CONSTANT R2, desc[UR4][R8.64] ;  /* 0x0000000408028981 */ /* 0x000166000c1e9b00 */
[----:B------:R-:W-:-:S05]  /*02e0*/  @P0 IMAD.WIDE.U32 R18, R19, 0x8, R10 ;  /* 0x0000000813120825 */ /* 0x000fca00078e000a */
[----:B------:R0:W5:Y:S02]  /*02f0*/  @P0 LDG.E.64.CONSTANT R4, desc[UR4][R18.64] ;  /* 0x0000000412040981 */ /* 0x000164000c1e9b00 */
[----:B-----5:R-:W-:Y:S02]  /*0300*/  @P0 MOV R2, R12 ;  /* 0x0000000c00020202 */ /* 0x020fe40000000f00 */
[----:B------:R-:W-:Y:S01]  /*0310*/  @P0 MOV R3, R13 ;  /* 0x0000000d00030202 */ /* 0x000fe20000000f00 */
[----:B0-----:R-:W-:Y:S06]  /*0320*/  BRA `(.L_x_3) ;  /* 0x0000000000247947 */ /* 0x001fec0003800000 */
.L_x_2:
[----:B------:R-:W0:Y:S01]  /*0330*/  LDCU.64 UR6, c[0x0][0x380] ;  /* 0x00007000ff0677ac */ /* 0x000e220008000a00 */
[----:B------:R-:W-:-:S05]  /*0340*/  IMAD R2, R17, R15, R0 ;  /* 0x0000000f11027224 */ /* 0x000fca00078e0200 */
[----:B------:R-:W-:Y:S02]  /*0350*/  IADD3 R3, PT, PT, R2, 0x1, RZ ;  /* 0x0000000102037810 */ /* 0x000fe40007ffe0ff */
[----:B0-----:R-:W-:Y:S01]  /*0360*/  MOV R11, UR7 ;  /* 0x00000007000b7c02 */ /* 0x001fe20008000f00 */
[----:B------:R-:W-:-:S04]  /*0370*/  IMAD.U32 R10, RZ, RZ, UR6 ;  /* 0x00000006ff0a7e24 */ /* 0x000fc8000f8e00ff */
[----:B------:R-:W-:-:S06]  /*0380*/  IMAD.WIDE.U32 R2, R3, 0x8, R10 ;  /* 0x0000000803027825 */ /* 0x000fcc00078e000a */
[----:B------:R-:W5:Y:S02]  /*0390*/  LDG.E.64.CONSTANT R2, desc[UR4][R2.64] ;  /* 0x0000000402027981 */ /* 0x000f64000c1e9b00 */
[----:B-----5:R-:W-:Y:S02]  /*03a0*/  MOV R4, R12 ;  /* 0x0000000c00047202 */ /* 0x020fe40000000f00 */
[----:B------:R-:W-:-:S07]  /*03b0*/  MOV R5, R13 ;  /* 0x0000000d00057202 */ /* 0x000fce0000000f00 */
.L_x_3:
[----:B------:R-:W-:Y:S05]  /*03c0*/  BSYNC.RECONVERGENT B0 ;  /* 0x0000000000007941 */ /* 0x000fea0003800200 */
.L_x_1:
[----:B------:R-:W-:Y:S01]  /*03d0*/  ISETP.NE.AND P0, PT, R17, RZ, PT ;  /* 0x000000ff1100720c */ /* 0x000fe20003f05270 */
[----:B------:R-:W-:-:S12]  /*03e0*/  BSSY.RECONVERGENT B0, `(.L_x_4) ;  /* 0x0000016000007945 */ /* 0x000fd80003800200 */
[----:B------:R-:W-:Y:S05]  /*03f0*/  @!P0 BRA `(.L_x_5) ;  /* 0x0000000000348947 */ /* 0x000fea0003800000 */
[----:B------:R-:W-:-:S04]  /*0400*/  IADD3 R6, PT, PT, R16, -0x1, RZ ;  /* 0xffffffff10067810 */ /* 0x000fc80007ffe0ff */
[----:B------:R-:W-:Y:S01]  /*0410*/  ISETP.GE.U32.AND P0, PT, R17, R6, PT ;  /* 0x000000061100720c */ /* 0x000fe20003f06070 */
[----:B------:R-:W-:-:S04]  /*0420*/  IMAD R6, R14, R16, R17 ;  /* 0x000000100e067224 */ /* 0x000fc800078e0211 */
[----:B------:R-:W-:-:S04]  /*0430*/  IMAD R6, R15, R6, R0 ;  /* 0x000000060f067224 */ /* 0x000fc800078e0200 */
[----:B------:R-:W-:-:S04]  /*0440*/  VIADD R19, R6, 0xffffffff ;  /* 0xffffffff06137836 */ /* 0x000fc80000000000 */
[----:B------:R-:W-:Y:S01]  /*0450*/  @!P0 IADD3 R21, PT, PT, R6, 0x1, RZ ;  /* 0x0000000106158810 */ /* 0x000fe20007ffe0ff */
[----:B------:R-:W-:-:S04]  /*0460*/  IMAD.WIDE.U32 R18, R19, 0x8, R10 ;  /* 0x0000000813127825 */ /* 0x000fc800078e000a */
[----:B------:R-:W-:Y:S01]  /*0470*/  @!P0 IMAD.WIDE.U32 R20, R21, 0x8, R10 ;  /* 0x0000000815148825 */ /* 0x000fe200078e000a */
[----:B------:R0:W5:Y:S04]  /*0480*/  LDG.E.64.CONSTANT R8, desc[UR4][R18.64] ;  /* 0x0000000412087981 */ /* 0x000168000c1e9b00 */
[----:B------:R0:W5:Y:S01]  /*0490*/  @!P0 LDG.E.64.CONSTANT R6, desc[UR4][R20.64] ;  /* 0x0000000414068981 */ /* 0x000162000c1e9b00 */
[----:B------:R-:W-:Y:S02]  /*04a0*/  @P0 MOV R6, R12 ;  /* 0x0000000c00060202 */ /* 0x000fe40000000f00 */
[----:B------:R-:W-:Y:S01]  /*04b0*/  @P0 MOV R7, R13 ;  /* 0x0000000d00070202 */ /* 0x000fe20000000f00 */
[----:B0-----:R-:W-:Y:S06]  /*04c0*/  BRA `(.L_x_6) ;  /* 0x00000000001c7947 */ /* 0x001fec0003800000 */
.L_x_5:
[----:B------:R-:W-:-:S04]  /*04d0*/  IMAD R7, R14, R15, RZ ;  /* 0x0000000f0e077224 */ /* 0x000fc800078e02ff */
[----:B------:R-:W-:-:S05]  /*04e0*/  IMAD R7, R16, R7, R0 ;  /* 0x0000000710077224 */ /* 0x000fca00078e0200 */
[----:B------:R-:W-:-:S05]  /*04f0*/  IADD3 R7, PT, PT, R7, 0x1, RZ ;  /* 0x0000000107077810 */ /* 0x000fca0007ffe0ff */
[----:B------:R-:W-:-:S06]  /*0500*/  IMAD.WIDE.U32 R6, R7, 0x8, R10 ;  /* 0x0000000807067825 */ /* 0x000fcc00078e000a */
[----:B------:R-:W5:Y:S01]  /*0510*/  LDG.E.64.CONSTANT R6, desc[UR4][R6.64] ;  /* 0x0000000406067981 */ /* 0x000f62000c1e9b00 */
[----:B------:R-:W-:Y:S01]  /*0520*/  IMAD.MOV.U32 R8, RZ, RZ, R12 ;  /* 0x000000ffff087224 */ /* 0x000fe200078e000c */
[----:B------:R-:W-:-:S07]  /*0530*/  MOV R9, R13 ;  /* 0x0000000d00097202 */ /* 0x000fce0000000f00 */
.L_x_6:
[----:B------:R-:W-:Y:S05]  /*0540*/  BSYNC.RECONVERGENT B0 ;  /* 0x0000000000007941 */ /* 0x000fea0003800200 */
.L_x_4:
[----:B------:R-:W-:Y:S01]  /*0550*/  ISETP.NE.AND P0, PT, R0, RZ, PT ;  /* 0x000000ff0000720c */ /* 0x000fe20003f05270 */
[----:B------:R-:W-:-:S12]  /*0560*/  BSSY.RECONVERGENT B0, `(.L_x_7) ;  /* 0x0000019000007945 */ /* 0x000fd80003800200 */
[----:B------:R-:W-:Y:S05]  /*0570*/  @!P0 BRA `(.L_x_8) ;  /* 0x0000000000448947 */ /* 0x000fea0003800000 */
[----:B------:R-:W-:Y:S01]  /*0580*/  IADD3 R19, PT, PT, R15, -0x1, RZ ;  /* 0xffffffff0f137810 */ /* 0x000fe20007ffe0ff */
[----:B------:R-:W-:-:S03]  /*0590*/  IMAD R14, R14, R16, R17 ;  /* 0x000000100e0e7224 */ /* 0x000fc600078e0211 */
[----:B------:R-:W-:-:S13]  /*05a0*/  ISETP.GE.U32.AND P0, PT, R0, R19, PT ;  /* 0x000000130000720c */ /* 0x000fda0003f06070 */
[----:B------:R-:W-:-:S05]  /*05b0*/  @!P0 IMAD R18, R15, R14, R0 ;  /* 0x0000000e0f128224 */ /* 0x000fca00078e0200 */
[----:B------:R-:W-:-:S05]  /*05c0*/  @!P0 IADD3 R21, PT, PT, R18, -0x1, RZ ;  /* 0xffffffff12158810 */ /* 0x000fca0007ffe0ff */
[----:B------:R-:W-:-:S05]  /*05d0*/  @!P0 IMAD.WIDE.U32 R20, R21, 0x8, R10 ;  /* 0x0000000815148825 */ /* 0x000fca00078e000a */
[----:B------:R0:W5:Y:S01]  /*05e0*/  @!P0 LDG.E.64.CONSTANT R16, desc[UR4][R20.64] ;  /* 0x0000000414108981 */ /* 0x000162000c1e9b00 */
[----:B------:R-:W-:Y:S01]  /*05f0*/  @!P0 IADD3 R23, PT, PT, R18, 0x1, RZ ;  /* 0x0000000112178810 */ /* 0x000fe20007ffe0ff */
[----:B------:R-:W-:-:S04]  /*0600*/  @P0 IMAD R18, R15, R14, R0 ;  /* 0x0000000e0f120224 */ /* 0x000fc800078e0200 */
[----:B------:R-:W-:-:S04]  /*0610*/  @!P0 IMAD.WIDE.U32 R22, R23, 0x8, R10 ;  /* 0x0000000817168825 */ /* 0x000fc800078e000a */
[----:B------:R-:W-:Y:S02]  /*0620*/  @P0 VIADD R25, R18, 0xffffffff ;  /* 0xffffffff12190836 */ /* 0x000fe40000000000 */
[----:B------:R0:W5:Y:S02]  /*0630*/  @!P0 LDG.E.64.CONSTANT R18, desc[UR4][R22.64] ;  /* 0x0000000416128981 */ /* 0x000164000c1e9b00 */
[----:B------:R-:W-:-:S05]  /*0640*/  @P0 IMAD.WIDE.U32 R24, R25, 0x8, R10 ;  /* 0x0000000819180825 */ /* 0x000fca00078e000a */
[----:B------:R0:W5:Y:S01]  /*0650*/  @P0 LDG.E.64.CONSTANT R16, desc[UR4][R24.64] ;  /* 0x0000000418100981 */ /* 0x000162000c1e9b00 */
[----:B------:R-:W-:Y:S02]  /*0660*/  @P0 MOV R18, R12 ;  /* 0x0000000c00120202 */ /* 0x000fe40000000f00 */
[----:B------:R-:W-:Y:S01]  /*0670*/  @P0 MOV R19, R13 ;  /* 0x0000000d00130202 */ /* 0x000fe20000000f00 */
[----:B0-----:R-:W-:Y:S06]  /*0680*/  BRA `(.L_x_9) ;  /* 0x0000000000187947 */ /* 0x001fec0003800000 */
.L_x_8:
[----:B------:R-:W-:-:S04]  /*0690*/  IMAD R14, R14, R16, R17 ;  /* 0x000000100e0e7224 */ /* 0x000fc800078e0211 */
[----:B------:R-:W-:-:S04]  /*06a0*/  IMAD R19, R15, R14, 0x1 ;  /* 0x000000010f137424 */ /* 0x000fc800078e020e */
[----:B------:R-:W-:-:S06]  /*06b0*/  IMAD.WIDE.U32 R18, R19, 0x8, R10 ;  /* 0x0000000813127825 */ /* 0x000fcc00078e000a */
[----:B------:R-:W5:Y:S01]  /*06c0*/  LDG.E.64.CONSTANT R18, desc[UR4][R18.64] ;  /* 0x0000000412127981 */ /* 0x000f62000c1e9b00 */
[----:B------:R-:W-:Y:S02]  /*06d0*/  MOV R16, R12 ;  /* 0x0000000c00107202 */ /* 0x000fe40000000f00 */
[----:B------:R-:W-:-:S07]  /*06e0*/  MOV R17, R13 ;  /* 0x0000000d00117202 */ /* 0x000fce0000000f00 */
.L_x_9:
[----:B------:R-:W-:Y:S05]  /*06f0*/  BSYNC.RECONVERGENT B0 ;  /* 0x0000000000007941 */ /* 0x000fea0003800200 */
.L_x_7:
[----:B------:R-:W0:Y:S01]  /*0700*/  LDC.64 R12, c[0x0][0x3b8] ;  /* 0x0000ee00ff0c7b82 */ /* 0x000e220000000a00 */
[----:B------:R-:W-:-:S04]  /*0710*/  IMAD R15, R15, R14, R0 ;  /* 0x0000000e0f0f7224 */ /* 0x000fc800078e0200 */
[----:B------:R-:W-:-:S06]  /*0720*/  IMAD.WIDE.U32 R10, R15, 0x8, R10 ;  /* 0x000000080f0a7825 */ /* 0x000fcc00078e000a */
[----:B------:R-:W2:Y:S04]  /*0730*/  LDG.E.64.CONSTANT R10, desc[UR4][R10.64] ;  /* 0x000000040a0a7981 */ /* 0x000ea8000c1e9b00 */
[----:B0-----:R-:W3:Y:S01]  /*0740*/  LDG.E.64.CONSTANT R12, desc[UR4][R12.64] ;  /* 0x000000040c0c7981 */ /* 0x001ee2000c1e9b00 */
[----:B-----5:R-:W-:-:S08]  /*0750*/  DADD R16, R18, R16 ;  /* 0x0000000012107229 */ /* 0x020fd00000000010 */
[----:B------:R-:W-:-:S08]  /*0760*/  DADD R8, R16, R8 ;  /* 0x0000000010087229 */ /* 0x000fd00000000008 */
[----:B------:R-:W-:-:S08]  /*0770*/  DADD R6, R8, R6 ;  /* 0x0000000008067229 */ /* 0x000fd00000000006 */
[----:B------:R-:W-:Y:S02]  /*0780*/  DADD R4, R6, R4 ;  /* 0x0000000006047229 */ /* 0x000fe40000000004 */
[----:B------:R-:W0:Y:S06]  /*0790*/  LDC.64 R6, c[0x0][0x388] ;  /* 0x0000e200ff067b82 */ /* 0x000e2c0000000a00 */
[----:B------:R-:W-:Y:S01]  /*07a0*/  DADD R2, R4, R2 ;  /* 0x0000000004027229 */ /* 0x000fe20000000002 */
[----:B0-----:R-:W-:-:S07]  /*07b0*/  IMAD.WIDE.U32 R4, R15, 0x8, R6 ;  /* 0x000000080f047825 */ /* 0x001fce00078e0006 */
[----:B--2---:R-:W-:-:S08]  /*07c0*/  DFMA R2, R10, -6, R2 ;  /* 0xc01800000a02782b */ /* 0x004fd00000000002 */
[----:B---3--:R-:W-:-:S07]  /*07d0*/  DFMA R2, R12, R2, R10 ;  /* 0x000000020c02722b */ /* 0x008fce000000000a */
[----:B------:R-:W-:Y:S01]  /*07e0*/  STG.E.64 desc[UR4][R4.64], R2 ;  /* 0x0000000204007986 */ /* 0x000fe2000c101b04 */
[----:B------:R-:W-:Y:S05]  /*07f0*/  EXIT ;  /* 0x000000000000794d */ /* 0x000fea0003800000 */
.L_x_10:
        /* <DEDUP_REMOVED lines=16> */
.L_x_12:


//--------------------- .nv.shared.reserved.0     --------------------------
	.section	.nv.shared.reserved.0,"aw",@nobits
	.weak		__nv_reservedSMEM_offset_0_alias
	.size		__nv_reservedSMEM_offset_0_alias, 0, 64
	.other		__nv_reservedSMEM_offset_0_alias,@"STO_CUDA_RESERVED_SHARED STV_DEFAULT"
__nv_reservedSMEM_offset_0_alias:
	.zero		0
	.zero		64


//--------------------- .nv.constant0._Z14mdf_heat_checkPdS_PKjS1_S1_PKdS3_PVi --------------------------
	.section	.nv.constant0._Z14mdf_heat_checkPdS_PKjS1_S1_PKdS3_PVi,"a",@progbits
	.sectionflags	@""
	.align	4
.nv.constant0._Z14mdf_heat_checkPdS_PKjS1_S1_PKdS3_PVi:
	.zero		960


//--------------------- .nv.constant0._Z13mdf_heat_oncePdS_PKjS1_S1_PKdS3_S3_S3_S3_ --------------------------
	.section	.nv.constant0._Z13mdf_heat_oncePdS_PKjS1_S1_PKdS3_S3_S3_S3_,"a",@progbits
	.sectionflags	@""
	.align	4
.nv.constant0._Z13mdf_heat_oncePdS_PKjS1_S1_PKdS3_S3_S3_S3_:
	.zero		976


//--------------------- SYMBOLS --------------------------

	.type		.nv.reservedSmem.offset0,@object
	.size		.nv.reservedSmem.offset0,0x4
